//
// Generated by NVIDIA NVVM Compiler
//
// Compiler Build ID: CL-36424714
// Cuda compilation tools, release 13.0, V13.0.88
// Based on NVVM 20.0.0
//

.version 9.0
.target sm_100
.address_size 64

	// .globl	_Z24matrixMultiplication_GPUPfS_S_iii

.visible .entry _Z24matrixMultiplication_GPUPfS_S_iii(
	.param .u64 .ptr .align 1 _Z24matrixMultiplication_GPUPfS_S_iii_param_0,
	.param .u64 .ptr .align 1 _Z24matrixMultiplication_GPUPfS_S_iii_param_1,
	.param .u64 .ptr .align 1 _Z24matrixMultiplication_GPUPfS_S_iii_param_2,
	.param .u32 _Z24matrixMultiplication_GPUPfS_S_iii_param_3,
	.param .u32 _Z24matrixMultiplication_GPUPfS_S_iii_param_4,
	.param .u32 _Z24matrixMultiplication_GPUPfS_S_iii_param_5
)
{
	.reg .pred 	%p<13>;
	.reg .b32 	%r<41>;
	.reg .b32 	%f<68>;
	.reg .b64 	%rd<53>;

	ld.param.u64 	%rd7, [_Z24matrixMultiplication_GPUPfS_S_iii_param_0];
	ld.param.u64 	%rd8, [_Z24matrixMultiplication_GPUPfS_S_iii_param_1];
	ld.param.u64 	%rd6, [_Z24matrixMultiplication_GPUPfS_S_iii_param_2];
	ld.param.u32 	%r20, [_Z24matrixMultiplication_GPUPfS_S_iii_param_3];
	ld.param.u32 	%r18, [_Z24matrixMultiplication_GPUPfS_S_iii_param_4];
	ld.param.u32 	%r19, [_Z24matrixMultiplication_GPUPfS_S_iii_param_5];
	cvta.to.global.u64 	%rd1, %rd8;
	cvta.to.global.u64 	%rd2, %rd7;
	mov.u32 	%r21, %ctaid.y;
	mov.u32 	%r22, %ntid.y;
	mov.u32 	%r23, %tid.y;
	mad.lo.s32 	%r1, %r21, %r22, %r23;
	mov.u32 	%r24, %ctaid.x;
	mov.u32 	%r25, %ntid.x;
	mov.u32 	%r26, %tid.x;
	mad.lo.s32 	%r2, %r24, %r25, %r26;
	setp.ge.s32 	%p1, %r1, %r20;
	setp.ge.s32 	%p2, %r2, %r19;
	or.pred  	%p3, %p1, %p2;
	@%p3 bra 	$L__BB0_14;
	setp.lt.s32 	%p4, %r18, 1;
	mov.f32 	%f67, 0f00000000;
	@%p4 bra 	$L__BB0_13;
	mul.lo.s32 	%r3, %r18, %r1;
	and.b32  	%r4, %r18, 7;
	setp.lt.u32 	%p5, %r18, 8;
	mov.f32 	%f67, 0f00000000;
	mov.b32 	%r39, 0;
	@%p5 bra 	$L__BB0_5;
	and.b32  	%r39, %r18, 2147483640;
	neg.s32 	%r37, %r39;
	shl.b32 	%r7, %r19, 3;
	mul.wide.u32 	%rd9, %r3, 4;
	add.s64 	%rd10, %rd9, %rd2;
	add.s64 	%rd52, %rd10, 16;
	mov.f32 	%f67, 0f00000000;
	mul.wide.s32 	%rd13, %r19, 4;
	mov.u32 	%r36, %r2;
$L__BB0_4:
	.pragma "nounroll";
	ld.global.f32 	%f17, [%rd52+-16];
	mul.wide.s32 	%rd11, %r36, 4;
	add.s64 	%rd12, %rd1, %rd11;
	ld.global.f32 	%f18, [%rd12];
	fma.rn.f32 	%f19, %f17, %f18, %f67;
	ld.global.f32 	%f20, [%rd52+-12];
	add.s64 	%rd14, %rd12, %rd13;
	ld.global.f32 	%f21, [%rd14];
	fma.rn.f32 	%f22, %f20, %f21, %f19;
	ld.global.f32 	%f23, [%rd52+-8];
	add.s64 	%rd15, %rd14, %rd13;
	ld.global.f32 	%f24, [%rd15];
	fma.rn.f32 	%f25, %f23, %f24, %f22;
	ld.global.f32 	%f26, [%rd52+-4];
	add.s64 	%rd16, %rd15, %rd13;
	ld.global.f32 	%f27, [%rd16];
	fma.rn.f32 	%f28, %f26, %f27, %f25;
	ld.global.f32 	%f29, [%rd52];
	add.s64 	%rd17, %rd16, %rd13;
	ld.global.f32 	%f30, [%rd17];
	fma.rn.f32 	%f31, %f29, %f30, %f28;
	ld.global.f32 	%f32, [%rd52+4];
	add.s64 	%rd18, %rd17, %rd13;
	ld.global.f32 	%f33, [%rd18];
	fma.rn.f32 	%f34, %f32, %f33, %f31;
	ld.global.f32 	%f35, [%rd52+8];
	add.s64 	%rd19, %rd18, %rd13;
	ld.global.f32 	%f36, [%rd19];
	fma.rn.f32 	%f37, %f35, %f36, %f34;
	ld.global.f32 	%f38, [%rd52+12];
	add.s64 	%rd20, %rd19, %rd13;
	ld.global.f32 	%f39, [%rd20];
	fma.rn.f32 	%f67, %f38, %f39, %f37;
	add.s32 	%r37, %r37, 8;
	add.s32 	%r36, %r36, %r7;
	add.s64 	%rd52, %rd52, 32;
	setp.ne.s32 	%p6, %r37, 0;
	@%p6 bra 	$L__BB0_4;
$L__BB0_5:
	setp.eq.s32 	%p7, %r4, 0;
	@%p7 bra 	$L__BB0_13;
	and.b32  	%r13, %r18, 3;
	setp.lt.u32 	%p8, %r4, 4;
	@%p8 bra 	$L__BB0_8;
	add.s32 	%r28, %r39, %r3;
	mul.wide.u32 	%rd21, %r28, 4;
	add.s64 	%rd22, %rd2, %rd21;
	ld.global.f32 	%f41, [%rd22];
	mad.lo.s32 	%r29, %r39, %r19, %r2;
	mul.wide.s32 	%rd23, %r29, 4;
	add.s64 	%rd24, %rd1, %rd23;
	ld.global.f32 	%f42, [%rd24];
	fma.rn.f32 	%f43, %f41, %f42, %f67;
	cvt.u64.u32 	%rd25, %r3;
	cvt.u64.u32 	%rd26, %r39;
	add.s64 	%rd27, %rd26, %rd25;
	shl.b64 	%rd28, %rd27, 2;
	add.s64 	%rd29, %rd2, %rd28;
	ld.global.f32 	%f44, [%rd29+4];
	mul.wide.s32 	%rd30, %r19, 4;
	add.s64 	%rd31, %rd24, %rd30;
	ld.global.f32 	%f45, [%rd31];
	fma.rn.f32 	%f46, %f44, %f45, %f43;
	ld.global.f32 	%f47, [%rd29+8];
	add.s64 	%rd32, %rd31, %rd30;
	ld.global.f32 	%f48, [%rd32];
	fma.rn.f32 	%f49, %f47, %f48, %f46;
	ld.global.f32 	%f50, [%rd29+12];
	add.s64 	%rd33, %rd32, %rd30;
	ld.global.f32 	%f51, [%rd33];
	fma.rn.f32 	%f67, %f50, %f51, %f49;
	add.s32 	%r39, %r39, 4;
$L__BB0_8:
	setp.eq.s32 	%p9, %r13, 0;
	@%p9 bra 	$L__BB0_13;
	setp.eq.s32 	%p10, %r13, 1;
	@%p10 bra 	$L__BB0_11;
	add.s32 	%r30, %r39, %r3;
	mul.wide.u32 	%rd34, %r30, 4;
	add.s64 	%rd35, %rd2, %rd34;
	ld.global.f32 	%f53, [%rd35];
	mad.lo.s32 	%r31, %r39, %r19, %r2;
	mul.wide.s32 	%rd36, %r31, 4;
	add.s64 	%rd37, %rd1, %rd36;
	ld.global.f32 	%f54, [%rd37];
	fma.rn.f32 	%f55, %f53, %f54, %f67;
	cvt.u64.u32 	%rd38, %r3;
	cvt.u64.u32 	%rd39, %r39;
	add.s64 	%rd40, %rd39, %rd38;
	shl.b64 	%rd41, %rd40, 2;
	add.s64 	%rd42, %rd2, %rd41;
	ld.global.f32 	%f56, [%rd42+4];
	mul.wide.s32 	%rd43, %r19, 4;
	add.s64 	%rd44, %rd37, %rd43;
	ld.global.f32 	%f57, [%rd44];
	fma.rn.f32 	%f67, %f56, %f57, %f55;
	add.s32 	%r39, %r39, 2;
$L__BB0_11:
	and.b32  	%r32, %r18, 1;
	setp.eq.b32 	%p11, %r32, 1;
	not.pred 	%p12, %p11;
	@%p12 bra 	$L__BB0_13;
	add.s32 	%r33, %r39, %r3;
	mul.wide.u32 	%rd45, %r33, 4;
	add.s64 	%rd46, %rd2, %rd45;
	ld.global.f32 	%f58, [%rd46];
	mad.lo.s32 	%r34, %r39, %r19, %r2;
	mul.wide.s32 	%rd47, %r34, 4;
	add.s64 	%rd48, %rd1, %rd47;
	ld.global.f32 	%f59, [%rd48];
	fma.rn.f32 	%f67, %f58, %f59, %f67;
$L__BB0_13:
	mad.lo.s32 	%r35, %r19, %r1, %r2;
	cvta.to.global.u64 	%rd49, %rd6;
	mul.wide.s32 	%rd50, %r35, 4;
	add.s64 	%rd51, %rd49, %rd50;
	st.global.f32 	[%rd51], %f67;
$L__BB0_14:
	ret;

}


// ===== COMPILED SASS (sm_100) =====

	.target	sm_100

	.elftype	@"ET_EXEC"


//--------------------- .note.nv.tkinfo           --------------------------
	.section	.note.nv.tkinfo,"",@"SHT_NOTE"
	.sectionflags	@"SHF_NOTE_NV_TKINFO"
	.tkinfo
        /*0018*/ 	.word	0x00000002
        /*0030*/ 	.string	""
        /*0030*/ 	.string	"ptxas"
        /*0030*/ 	.string	"Cuda compilation tools, release 13.0, V13.0.88"
        /*0030*/ 	.string	"Build cuda_13.0.r13.0/compiler.36424714_0"
        /*0030*/ 	.string	"-arch sm_100 -m 64 "



//--------------------- .note.nv.cuinfo           --------------------------
	.section	.note.nv.cuinfo,"",@"SHT_NOTE"
	.sectionflags	@"SHF_NOTE_NV_CUINFO"
        /*0018*/ 	.short	0x0002
        /*001a*/ 	.short	0x0064
        /*001c*/ 	.short	0x0082
	.zero		2


//--------------------- .nv.info                  --------------------------
	.section	.nv.info,"",@"SHT_CUDA_INFO"
	.align	4


	//----- nvinfo : EIATTR_REGCOUNT
	.align		4
        /*0000*/ 	.byte	0x04, 0x2f
        /*0002*/ 	.short	(.L_1 - .L_0)
	.align		4
.L_0:
        /*0004*/ 	.word	index@(_Z24matrixMultiplication_GPUPfS_S_iii)
        /*0008*/ 	.word	0x00000020


	//----- nvinfo : EIATTR_FRAME_SIZE
	.align		4
.L_1:
        /*000c*/ 	.byte	0x04, 0x11
        /*000e*/ 	.short	(.L_3 - .L_2)
	.align		4
.L_2:
        /*0010*/ 	.word	index@(_Z24matrixMultiplication_GPUPfS_S_iii)
        /*0014*/ 	.word	0x00000000


	//----- nvinfo : EIATTR_MIN_STACK_SIZE
	.align		4
.L_3:
        /*0018*/ 	.byte	0x04, 0x12
        /*001a*/ 	.short	(.L_5 - .L_4)
	.align		4
.L_4:
        /*001c*/ 	.word	index@(_Z24matrixMultiplication_GPUPfS_S_iii)
        /*0020*/ 	.word	0x00000000
.L_5:


//--------------------- .nv.compat                --------------------------
	.section	.nv.compat,"",@"SHT_CUDA_COMPAT_INFO"
	.align	4
        /*0000*/ 	.byte	0x02, 0x09, 0x00, 0x00, 0x02, 0x02, 0x01, 0x00, 0x02, 0x05, 0x05, 0x00, 0x03, 0x07, 0x01, 0x01
        /*0010*/ 	.byte	0x02, 0x03, 0x00, 0x00, 0x02, 0x06, 0x01, 0x00, 0x04, 0x0b, 0x08, 0x00, 0x09, 0x00, 0x00, 0x00
        /*0020*/ 	.byte	0x00, 0x00, 0x00, 0x00


//--------------------- .nv.info._Z24matrixMultiplication_GPUPfS_S_iii --------------------------
	.section	.nv.info._Z24matrixMultiplication_GPUPfS_S_iii,"",@"SHT_CUDA_INFO"
	.sectionflags	@""
	.align	4


	//----- nvinfo : EIATTR_CUDA_API_VERSION
	.align		4
        /*0000*/ 	.byte	0x04, 0x37
        /*0002*/ 	.short	(.L_7 - .L_6)
.L_6:
        /*0004*/ 	.word	0x00000082


	//----- nvinfo : EIATTR_KPARAM_INFO
	.align		4
.L_7:
        /*0008*/ 	.byte	0x04, 0x17
        /*000a*/ 	.short	(.L_9 - .L_8)
.L_8:
        /*000c*/ 	.word	0x00000000
        /*0010*/ 	.short	0x0005
        /*0012*/ 	.short	0x0020
        /*0014*/ 	.byte	0x00, 0xf0, 0x11, 0x00


	//----- nvinfo : EIATTR_KPARAM_INFO
	.align		4
.L_9:
        /*0018*/ 	.byte	0x04, 0x17
        /*001a*/ 	.short	(.L_11 - .L_10)
.L_10:
        /*001c*/ 	.word	0x00000000
        /*0020*/ 	.short	0x0004
        /*0022*/ 	.short	0x001c
        /*0024*/ 	.byte	0x00, 0xf0, 0x11, 0x00


	//----- nvinfo : EIATTR_KPARAM_INFO
	.align		4
.L_11:
        /*0028*/ 	.byte	0x04, 0x17
        /*002a*/ 	.short	(.L_13 - .L_12)
.L_12:
        /*002c*/ 	.word	0x00000000
        /*0030*/ 	.short	0x0003
        /*0032*/ 	.short	0x0018
        /*0034*/ 	.byte	0x00, 0xf0, 0x11, 0x00


	//----- nvinfo : EIATTR_KPARAM_INFO
	.align		4
.L_13:
        /*0038*/ 	.byte	0x04, 0x17
        /*003a*/ 	.short	(.L_15 - .L_14)
.L_14:
        /*003c*/ 	.word	0x00000000
        /*0040*/ 	.short	0x0002
        /*0042*/ 	.short	0x0010
        /*0044*/ 	.byte	0x00, 0xf5, 0x21, 0x00


	//----- nvinfo : EIATTR_KPARAM_INFO
	.align		4
.L_15:
        /*0048*/ 	.byte	0x04, 0x17
        /*004a*/ 	.short	(.L_17 - .L_16)
.L_16:
        /*004c*/ 	.word	0x00000000
        /*0050*/ 	.short	0x0001
        /*0052*/ 	.short	0x0008
        /*0054*/ 	.byte	0x00, 0xf5, 0x21, 0x00


	//----- nvinfo : EIATTR_KPARAM_INFO
	.align		4
.L_17:
        /*0058*/ 	.byte	0x04, 0x17
        /*005a*/ 	.short	(.L_19 - .L_18)
.L_18:
        /*005c*/ 	.word	0x00000000
        /*0060*/ 	.short	0x0000
        /*0062*/ 	.short	0x0000
        /*0064*/ 	.byte	0x00, 0xf5, 0x21, 0x00


	//----- nvinfo : EIATTR_SPARSE_MMA_MASK
	.align		4
.L_19:
        /*0068*/ 	.byte	0x03, 0x50
        /*006a*/ 	.short	0x0000


	//----- nvinfo : EIATTR_MAXREG_COUNT
	.align		4
        /*006c*/ 	.byte	0x03, 0x1b
        /*006e*/ 	.short	0x00ff


	//----- nvinfo : EIATTR_MERCURY_ISA_VERSION
	.align		4
        /*0070*/ 	.byte	0x03, 0x5f
        /*0072*/ 	.short	0x0101


	//----- nvinfo : EIATTR_VRC_CTA_INIT_COUNT
	.align		4
        /*0074*/ 	.byte	0x02, 0x4a
	.zero		1
	.zero		1


	//----- nvinfo : EIATTR_EXIT_INSTR_OFFSETS
	.align		4
        /*0078*/ 	.byte	0x04, 0x1c
        /*007a*/ 	.short	(.L_21 - .L_20)


	//   ....[0]....
.L_20:
        /*007c*/ 	.word	0x000000d0


	//   ....[1]....
        /*0080*/ 	.word	0x000008f0


	//----- nvinfo : EIATTR_CBANK_PARAM_SIZE
	.align		4
.L_21:
        /*0084*/ 	.byte	0x03, 0x19
        /*0086*/ 	.short	0x0024


	//----- nvinfo : EIATTR_PARAM_CBANK
	.align		4
        /*0088*/ 	.byte	0x04, 0x0a
        /*008a*/ 	.short	(.L_23 - .L_22)
	.align		4
.L_22:
        /*008c*/ 	.word	index@(.nv.constant0._Z24matrixMultiplication_GPUPfS_S_iii)
        /*0090*/ 	.short	0x0380
        /*0092*/ 	.short	0x0024


	//----- nvinfo : EIATTR_SW_WAR
	.align		4
.L_23:
        /*0094*/ 	.byte	0x04, 0x36
        /*0096*/ 	.short	(.L_25 - .L_24)
.L_24:
        /*0098*/ 	.word	0x00000008
.L_25:


//--------------------- .nv.callgraph             --------------------------
	.section	.nv.callgraph,"",@"SHT_CUDA_CALLGRAPH"
	.align	4
	.sectionentsize	8
	.align		4
        /*0000*/ 	.word	0x00000000
	.align		4
        /*0004*/ 	.word	0xffffffff
	.align		4
        /*0008*/ 	.word	0x00000000
	.align		4
        /*000c*/ 	.word	0xfffffffe
	.align		4
        /*0010*/ 	.word	0x00000000
	.align		4
        /*0014*/ 	.word	0xfffffffd
	.align		4
        /*0018*/ 	.word	0x00000000
	.align		4
        /*001c*/ 	.word	0xfffffffc


//--------------------- .text._Z24matrixMultiplication_GPUPfS_S_iii --------------------------
	.section	.text._Z24matrixMultiplication_GPUPfS_S_iii,"ax",@progbits
	.align	128
        .global         _Z24matrixMultiplication_GPUPfS_S_iii
        .type           _Z24matrixMultiplication_GPUPfS_S_iii,@function
        .size           _Z24matrixMultiplication_GPUPfS_S_iii,(.L_x_5 - _Z24matrixMultiplication_GPUPfS_S_iii)
        .other          _Z24matrixMultiplication_GPUPfS_S_iii,@"STO_CUDA_ENTRY STV_DEFAULT"
_Z24matrixMultiplication_GPUPfS_S_iii:
.text._Z24matrixMultiplication_GPUPfS_S_iii:
[----:B------:R-:W-:Y:S01]  /*0000*/  LDC R1, c[0x0][0x37c] ;  /* 0x0000df00ff017b82 */ /* 0x000fe20000000800 */
[----:B------:R-:W0:Y:S07]  /*0010*/  S2R R5, SR_TID.X ;  /* 0x0000000000057919 */ /* 0x000e2e0000002100 */
[----:B------:R-:W1:Y:S01]  /*0020*/  LDC R16, c[0x0][0x364] ;  /* 0x0000d900ff107b82 */ /* 0x000e620000000800 */
[----:B------:R-:W2:Y:S01]  /*0030*/  LDCU UR6, c[0x0][0x398] ;  /* 0x00007300ff0677ac */ /* 0x000ea20008000800 */
[----:B------:R-:W1:Y:S06]  /*0040*/  S2R R3, SR_TID.Y ;  /* 0x0000000000037919 */ /* 0x000e6c0000002200 */
[----:B------:R-:W0:Y:S08]  /*0050*/  S2UR UR5, SR_CTAID.X ;  /* 0x00000000000579c3 */ /* 0x000e300000002500 */
[----:B------:R-:W0:Y:S08]  /*0060*/  LDC R0, c[0x0][0x360] ;  /* 0x0000d800ff007b82 */ /* 0x000e300000000800 */
[----:B------:R-:W1:Y:S08]  /*0070*/  S2UR UR4, SR_CTAID.Y ;  /* 0x00000000000479c3 */ /* 0x000e700000002600 */
[----:B------:R-:W3:Y:S01]  /*0080*/  LDC R17, c[0x0][0x3a0] ;  /* 0x0000e800ff117b82 */ /* 0x000ee20000000800 */
[----:B0-----:R-:W-:-:S02]  /*0090*/  IMAD R0, R0, UR5, R5 ;  /* 0x0000000500007c24 */ /* 0x001fc4000f8e0205 */
[----:B-1----:R-:W-:-:S03]  /*00a0*/  IMAD R16, R16, UR4, R3 ;  /* 0x0000000410107c24 */ /* 0x002fc6000f8e0203 */
[----:B---3--:R-:W-:-:S04]  /*00b0*/  ISETP.GE.AND P0, PT, R0, R17, PT ;  /* 0x000000110000720c */ /* 0x008fc80003f06270 */
[----:B--2---:R-:W-:-:S13]  /*00c0*/  ISETP.GE.OR P0, PT, R16, UR6, P0 ;  /* 0x0000000610007c0c */ /* 0x004fda0008706670 */
[----:B------:R-:W-:Y:S05]  /*00d0*/  @P0 EXIT ;  /* 0x000000000000094d */ /* 0x000fea0003800000 */
[----:B------:R-:W0:Y:S01]  /*00e0*/  LDC R19, c[0x0][0x39c] ;  /* 0x0000e700ff137b82 */ /* 0x000e220000000800 */
[----:B------:R-:W1:Y:S01]  /*00f0*/  LDCU.64 UR4, c[0x0][0x358] ;  /* 0x00006b00ff0477ac */ /* 0x000e620008000a00 */
[----:B------:R-:W-:Y:S01]  /*0100*/  HFMA2 R24, -RZ, RZ, 0, 0 ;  /* 0x00000000ff187431 */ /* 0x000fe200000001ff */
[----:B0-----:R-:W-:-:S13]  /*0110*/  ISETP.GE.AND P0, PT, R19, 0x1, PT ;  /* 0x000000011300780c */ /* 0x001fda0003f06270 */
[----:B-1----:R-:W-:Y:S05]  /*0120*/  @!P0 BRA `(.L_x_0) ;  /* 0x0000000400e08947 */ /* 0x002fea0003800000 */
[C---:B------:R-:W-:Y:S01]  /*0130*/  ISETP.GE.U32.AND P1, PT, R19.reuse, 0x8, PT ;  /* 0x000000081300780c */ /* 0x040fe20003f26070 */
[----:B------:R-:W-:Y:S01]  /*0140*/  IMAD R20, R16, R19, RZ ;  /* 0x0000001310147224 */ /* 0x000fe200078e02ff */
[----:B------:R-:W-:Y:S02]  /*0150*/  LOP3.LUT R27, R19, 0x7, RZ, 0xc0, !PT ;  /* 0x00000007131b7812 */ /* 0x000fe400078ec0ff */
[----:B------:R-:W-:Y:S02]  /*0160*/  MOV R24, RZ ;  /* 0x000000ff00187202 */ /* 0x000fe40000000f00 */
[----:B------:R-:W-:Y:S02]  /*0170*/  ISETP.NE.AND P0, PT, R27, RZ, PT ;  /* 0x000000ff1b00720c */ /* 0x000fe40003f05270 */
[----:B------:R-:W-:-:S05]  /*0180*/  MOV R21, RZ ;  /* 0x000000ff00157202 */ /* 0x000fca0000000f00 */
[----:B------:R-:W-:Y:S06]  /*0190*/  @!P1 BRA `(.L_x_1) ;  /* 0x0000000000c49947 */ /* 0x000fec0003800000 */
[----:B------:R-:W0:Y:S01]  /*01a0*/  LDC.64 R2, c[0x0][0x380] ;  /* 0x0000e000ff027b82 */ /* 0x000e220000000a00 */
[----:B------:R-:W-:Y:S02]  /*01b0*/  LOP3.LUT R21, R19, 0x7ffffff8, RZ, 0xc0, !PT ;  /* 0x7ffffff813157812 */ /* 0x000fe400078ec0ff */
[----:B------:R-:W-:Y:S02]  /*01c0*/  MOV R24, RZ ;  /* 0x000000ff00187202 */ /* 0x000fe40000000f00 */
[----:B------:R-:W-:Y:S02]  /*01d0*/  MOV R18, R0 ;  /* 0x0000000000127202 */ /* 0x000fe40000000f00 */
[----:B------:R-:W-:Y:S01]  /*01e0*/  IADD3 R22, PT, PT, -R21, RZ, RZ ;  /* 0x000000ff15167210 */ /* 0x000fe20007ffe1ff */
[----:B0-----:R-:W-:-:S03]  /*01f0*/  IMAD.WIDE.U32 R2, R20, 0x4, R2 ;  /* 0x0000000414027825 */ /* 0x001fc600078e0002 */
[----:B------:R-:W-:-:S04]  /*0200*/  IADD3 R4, P1, PT, R2, 0x10, RZ ;  /* 0x0000001002047810 */ /* 0x000fc80007f3e0ff */
[----:B------:R-:W-:-:S09]  /*0210*/  IADD3.X R5, PT, PT, RZ, R3, RZ, P1, !PT ;  /* 0x00000003ff057210 */ /* 0x000fd20000ffe4ff */
.L_x_2:
[----:B------:R-:W0:Y:S01]  /*0220*/  LDC.64 R14, c[0x0][0x388] ;  /* 0x0000e200ff0e7b82 */ /* 0x000e220000000a00 */
[----:B------:R-:W-:Y:S02]  /*0230*/  MOV R2, R4 ;  /* 0x0000000400027202 */ /* 0x000fe40000000f00 */
[----:B------:R-:W-:-:S05]  /*0240*/  MOV R3, R5 ;  /* 0x0000000500037202 */ /* 0x000fca0000000f00 */
[----:B------:R-:W2:Y:S04]  /*0250*/  LDG.E R25, desc[UR4][R2.64+-0x10] ;  /* 0xfffff00402197981 */ /* 0x000ea8000c1e1900 */
[----:B------:R-:W3:Y:S04]  /*0260*/  LDG.E R23, desc[UR4][R2.64+-0xc] ;  /* 0xfffff40402177981 */ /* 0x000ee8000c1e1900 */
[----:B------:R-:W4:Y:S04]  /*0270*/  LDG.E R29, desc[UR4][R2.64+-0x8] ;  /* 0xfffff804021d7981 */ /* 0x000f28000c1e1900 */
[----:B------:R-:W5:Y:S01]  /*0280*/  LDG.E R28, desc[UR4][R2.64+-0x4] ;  /* 0xfffffc04021c7981 */ /* 0x000f62000c1e1900 */
[----:B0-----:R-:W-:-:S05]  /*0290*/  IMAD.WIDE R14, R18, 0x4, R14 ;  /* 0x00000004120e7825 */ /* 0x001fca00078e020e */
[----:B------:R0:W2:Y:S01]  /*02a0*/  LDG.E R26, desc[UR4][R14.64] ;  /* 0x000000040e1a7981 */ /* 0x0000a2000c1e1900 */
[----:B------:R-:W-:-:S04]  /*02b0*/  IMAD.WIDE R12, R17, 0x4, R14 ;  /* 0x00000004110c7825 */ /* 0x000fc800078e020e */
[C---:B------:R-:W-:Y:S02]  /*02c0*/  IMAD.WIDE R4, R17.reuse, 0x4, R12 ;  /* 0x0000000411047825 */ /* 0x040fe400078e020c */
[----:B------:R-:W3:Y:S02]  /*02d0*/  LDG.E R12, desc[UR4][R12.64] ;  /* 0x000000040c0c7981 */ /* 0x000ee4000c1e1900 */
[C---:B------:R-:W-:Y:S02]  /*02e0*/  IMAD.WIDE R8, R17.reuse, 0x4, R4 ;  /* 0x0000000411087825 */ /* 0x040fe400078e0204 */
[----:B------:R-:W4:Y:S02]  /*02f0*/  LDG.E R4, desc[UR4][R4.64] ;  /* 0x0000000404047981 */ /* 0x000f24000c1e1900 */
[C---:B------:R-:W-:Y:S02]  /*0300*/  IMAD.WIDE R6, R17.reuse, 0x4, R8 ;  /* 0x0000000411067825 */ /* 0x040fe400078e0208 */
[----:B------:R-:W5:Y:S02]  /*0310*/  LDG.E R8, desc[UR4][R8.64] ;  /* 0x0000000408087981 */ /* 0x000f64000c1e1900 */
[----:B------:R-:W-:-:S02]  /*0320*/  IMAD.WIDE R10, R17, 0x4, R6 ;  /* 0x00000004110a7825 */ /* 0x000fc400078e0206 */
[----:B------:R-:W5:Y:S04]  /*0330*/  LDG.E R5, desc[UR4][R2.64] ;  /* 0x0000000402057981 */ /* 0x000f68000c1e1900 */
[----:B------:R-:W5:Y:S01]  /*0340*/  LDG.E R6, desc[UR4][R6.64] ;  /* 0x0000000406067981 */ /* 0x000f62000c1e1900 */
[----:B0-----:R-:W-:-:S03]  /*0350*/  IMAD.WIDE R14, R17, 0x4, R10 ;  /* 0x00000004110e7825 */ /* 0x001fc600078e020a */
[----:B------:R-:W5:Y:S04]  /*0360*/  LDG.E R10, desc[UR4][R10.64] ;  /* 0x000000040a0a7981 */ /* 0x000f68000c1e1900 */
[----:B------:R-:W5:Y:S04]  /*0370*/  LDG.E R13, desc[UR4][R14.64] ;  /* 0x000000040e0d7981 */ /* 0x000f68000c1e1900 */
[----:B------:R-:W5:Y:S04]  /*0380*/  LDG.E R7, desc[UR4][R2.64+0x4] ;  /* 0x0000040402077981 */ /* 0x000f68000c1e1900 */
[----:B------:R-:W5:Y:S01]  /*0390*/  LDG.E R9, desc[UR4][R2.64+0xc] ;  /* 0x00000c0402097981 */ /* 0x000f62000c1e1900 */
[----:B--2---:R-:W-:Y:S01]  /*03a0*/  FFMA R26, R25, R26, R24 ;  /* 0x0000001a191a7223 */ /* 0x004fe20000000018 */
[----:B------:R-:W-:-:S02]  /*03b0*/  IMAD.WIDE R24, R17, 0x4, R14 ;  /* 0x0000000411187825 */ /* 0x000fc400078e020e */
[----:B------:R-:W2:Y:S04]  /*03c0*/  LDG.E R14, desc[UR4][R2.64+0x8] ;  /* 0x00000804020e7981 */ /* 0x000ea8000c1e1900 */
[----:B------:R-:W2:Y:S01]  /*03d0*/  LDG.E R24, desc[UR4][R24.64] ;  /* 0x0000000418187981 */ /* 0x000ea2000c1e1900 */
[----:B---3--:R-:W-:Y:S01]  /*03e0*/  FFMA R12, R23, R12, R26 ;  /* 0x0000000c170c7223 */ /* 0x008fe2000000001a */
[----:B------:R-:W-:-:S03]  /*03f0*/  IADD3 R22, PT, PT, R22, 0x8, RZ ;  /* 0x0000000816167810 */ /* 0x000fc60007ffe0ff */
[----:B----4-:R-:W-:Y:S01]  /*0400*/  FFMA R29, R29, R4, R12 ;  /* 0x000000041d1d7223 */ /* 0x010fe2000000000c */
[----:B------:R-:W-:-:S03]  /*0410*/  ISETP.NE.AND P1, PT, R22, RZ, PT ;  /* 0x000000ff1600720c */ /* 0x000fc60003f25270 */
[----:B-----5:R-:W-:Y:S01]  /*0420*/  FFMA R8, R28, R8, R29 ;  /* 0x000000081c087223 */ /* 0x020fe2000000001d */
[----:B------:R-:W-:-:S03]  /*0430*/  IADD3 R4, P2, PT, R2, 0x20, RZ ;  /* 0x0000002002047810 */ /* 0x000fc60007f5e0ff */
[----:B------:R-:W-:Y:S01]  /*0440*/  FFMA R6, R5, R6, R8 ;  /* 0x0000000605067223 */ /* 0x000fe20000000008 */
[----:B------:R-:W-:Y:S02]  /*0450*/  IADD3.X R5, PT, PT, RZ, R3, RZ, P2, !PT ;  /* 0x00000003ff057210 */ /* 0x000fe400017fe4ff */
[----:B------:R-:W-:Y:S01]  /*0460*/  LEA R18, R17, R18, 0x3 ;  /* 0x0000001211127211 */ /* 0x000fe200078e18ff */
[----:B------:R-:W-:-:S04]  /*0470*/  FFMA R7, R7, R10, R6 ;  /* 0x0000000a07077223 */ /* 0x000fc80000000006 */
[----:B--2---:R-:W-:-:S04]  /*0480*/  FFMA R14, R14, R13, R7 ;  /* 0x0000000d0e0e7223 */ /* 0x004fc80000000007 */
[----:B------:R-:W-:Y:S01]  /*0490*/  FFMA R24, R9, R24, R14 ;  /* 0x0000001809187223 */ /* 0x000fe2000000000e */
[----:B------:R-:W-:Y:S06]  /*04a0*/  @P1 BRA `(.L_x_2) ;  /* 0xfffffffc005c1947 */ /* 0x000fec000383ffff */
.L_x_1:
[----:B------:R-:W-:Y:S05]  /*04b0*/  @!P0 BRA `(.L_x_0) ;  /* 0x0000000000fc8947 */ /* 0x000fea0003800000 */
[----:B------:R-:W-:Y:S02]  /*04c0*/  ISETP.GE.U32.AND P1, PT, R27, 0x4, PT ;  /* 0x000000041b00780c */ /* 0x000fe40003f26070 */
[----:B------:R-:W-:-:S04]  /*04d0*/  LOP3.LUT R14, R19, 0x3, RZ, 0xc0, !PT ;  /* 0x00000003130e7812 */ /* 0x000fc800078ec0ff */
[----:B------:R-:W-:-:S07]  /*04e0*/  ISETP.NE.AND P0, PT, R14, RZ, PT ;  /* 0x000000ff0e00720c */ /* 0x000fce0003f05270 */
[----:B------:R-:W-:Y:S06]  /*04f0*/  @!P1 BRA `(.L_x_3) ;  /* 0x00000000006c9947 */ /* 0x000fec0003800000 */
[----:B------:R-:W0:Y:S01]  /*0500*/  LDC.64 R4, c[0x0][0x388] ;  /* 0x0000e200ff047b82 */ /* 0x000e220000000a00 */
[----:B------:R-:W1:Y:S01]  /*0510*/  LDCU.64 UR6, c[0x0][0x380] ;  /* 0x00007000ff0677ac */ /* 0x000e620008000a00 */
[----:B------:R-:W-:Y:S01]  /*0520*/  IMAD R7, R21, R17, R0 ;  /* 0x0000001115077224 */ /* 0x000fe200078e0200 */
[CC--:B------:R-:W-:Y:S02]  /*0530*/  IADD3 R3, PT, PT, R20.reuse, R21.reuse, RZ ;  /* 0x0000001514037210 */ /* 0x0c0fe40007ffe0ff */
[----:B------:R-:W-:-:S03]  /*0540*/  IADD3 R8, P1, PT, R20, R21, RZ ;  /* 0x0000001514087210 */ /* 0x000fc60007f3e0ff */
[----:B------:R-:W2:Y:S01]  /*0550*/  LDC.64 R12, c[0x0][0x380] ;  /* 0x0000e000ff0c7b82 */ /* 0x000ea20000000a00 */
[----:B0-----:R-:W-:-:S04]  /*0560*/  IMAD.WIDE R4, R7, 0x4, R4 ;  /* 0x0000000407047825 */ /* 0x001fc800078e0204 */
[----:B------:R-:W-:Y:S02]  /*0570*/  IMAD.WIDE R6, R17, 0x4, R4 ;  /* 0x0000000411067825 */ /* 0x000fe400078e0204 */
[----:B------:R-:W3:Y:S02]  /*0580*/  LDG.E R4, desc[UR4][R4.64] ;  /* 0x0000000404047981 */ /* 0x000ee4000c1e1900 */
[----:B--2---:R-:W-:Y:S01]  /*0590*/  IMAD.WIDE.U32 R12, R3, 0x4, R12 ;  /* 0x00000004030c7825 */ /* 0x004fe200078e000c */
[----:B------:R-:W-:Y:S02]  /*05a0*/  IADD3.X R3, PT, PT, RZ, RZ, RZ, P1, !PT ;  /* 0x000000ffff037210 */ /* 0x000fe40000ffe4ff */
[----:B-1----:R-:W-:-:S03]  /*05b0*/  LEA R2, P1, R8, UR6, 0x2 ;  /* 0x0000000608027c11 */ /* 0x002fc6000f8210ff */
[----:B------:R-:W3:Y:S01]  /*05c0*/  LDG.E R13, desc[UR4][R12.64] ;  /* 0x000000040c0d7981 */ /* 0x000ee2000c1e1900 */
[----:B------:R-:W-:Y:S01]  /*05d0*/  LEA.HI.X R3, R8, UR7, R3, 0x2, P1 ;  /* 0x0000000708037c11 */ /* 0x000fe200088f1403 */
[C---:B------:R-:W-:Y:S02]  /*05e0*/  IMAD.WIDE R8, R17.reuse, 0x4, R6 ;  /* 0x0000000411087825 */ /* 0x040fe400078e0206 */
[----:B------:R-:W2:Y:S04]  /*05f0*/  LDG.E R6, desc[UR4][R6.64] ;  /* 0x0000000406067981 */ /* 0x000ea8000c1e1900 */
[----:B------:R-:W2:Y:S01]  /*0600*/  LDG.E R15, desc[UR4][R2.64+0x4] ;  /* 0x00000404020f7981 */ /* 0x000ea2000c1e1900 */
[----:B------:R-:W-:-:S03]  /*0610*/  IMAD.WIDE R10, R17, 0x4, R8 ;  /* 0x00000004110a7825 */ /* 0x000fc600078e0208 */
[----:B------:R-:W4:Y:S04]  /*0620*/  LDG.E R22, desc[UR4][R8.64] ;  /* 0x0000000408167981 */ /* 0x000f28000c1e1900 */
[----:B------:R-:W4:Y:S04]  /*0630*/  LDG.E R18, desc[UR4][R2.64+0x8] ;  /* 0x0000080402127981 */ /* 0x000f28000c1e1900 */
[----:B------:R-:W5:Y:S04]  /*0640*/  LDG.E R26, desc[UR4][R2.64+0xc] ;  /* 0x00000c04021a7981 */ /* 0x000f68000c1e1900 */
[----:B------:R-:W5:Y:S01]  /*0650*/  LDG.E R10, desc[UR4][R10.64] ;  /* 0x000000040a0a7981 */ /* 0x000f62000c1e1900 */
[----:B------:R-:W-:Y:S01]  /*0660*/  IADD3 R21, PT, PT, R21, 0x4, RZ ;  /* 0x0000000415157810 */ /* 0x000fe20007ffe0ff */
[----:B---3--:R-:W-:-:S04]  /*0670*/  FFMA R24, R13, R4, R24 ;  /* 0x000000040d187223 */ /* 0x008fc80000000018 */
[----:B--2---:R-:W-:-:S04]  /*0680*/  FFMA R15, R15, R6, R24 ;  /* 0x000000060f0f7223 */ /* 0x004fc80000000018 */
[----:B----4-:R-:W-:-:S04]  /*0690*/  FFMA R15, R18, R22, R15 ;  /* 0x00000016120f7223 */ /* 0x010fc8000000000f */
[----:B-----5:R-:W-:-:S07]  /*06a0*/  FFMA R24, R26, R10, R15 ;  /* 0x0000000a1a187223 */ /* 0x020fce000000000f */
.L_x_3:
[----:B------:R-:W-:Y:S05]  /*06b0*/  @!P0 BRA `(.L_x_0) ;  /* 0x00000000007c8947 */ /* 0x000fea0003800000 */
[----:B------:R-:W-:Y:S01]  /*06c0*/  ISETP.NE.AND P1, PT, R14, 0x1, PT ;  /* 0x000000010e00780c */ /* 0x000fe20003f25270 */
[----:B------:R-:W0:Y:S01]  /*06d0*/  LDC.64 R10, c[0x0][0x380] ;  /* 0x0000e000ff0a7b82 */ /* 0x000e220000000a00 */
[----:B------:R-:W-:-:S04]  /*06e0*/  LOP3.LUT R19, R19, 0x1, RZ, 0xc0, !PT ;  /* 0x0000000113137812 */ /* 0x000fc800078ec0ff */
[----:B------:R-:W-:-:S03]  /*06f0*/  ISETP.NE.U32.AND P0, PT, R19, 0x1, PT ;  /* 0x000000011300780c */ /* 0x000fc60003f05070 */
[----:B------:R-:W1:Y:S04]  /*0700*/  LDC.64 R8, c[0x0][0x388] ;  /* 0x0000e200ff087b82 */ /* 0x000e680000000a00 */
[CC--:B------:R-:W-:Y:S02]  /*0710*/  @P1 IADD3 R13, PT, PT, R20.reuse, R21.reuse, RZ ;  /* 0x00000015140d1210 */ /* 0x0c0fe40007ffe0ff */
[----:B------:R-:W-:Y:S02]  /*0720*/  @P1 IADD3 R12, P2, PT, R20, R21, RZ ;  /* 0x00000015140c1210 */ /* 0x000fe40007f5e0ff */
[----:B------:R-:W2:Y:S02]  /*0730*/  @P1 LDC.64 R2, c[0x0][0x380] ;  /* 0x0000e000ff021b82 */ /* 0x000ea40000000a00 */
[----:B------:R-:W-:-:S06]  /*0740*/  @P1 IADD3.X R14, PT, PT, RZ, RZ, RZ, P2, !PT ;  /* 0x000000ffff0e1210 */ /* 0x000fcc00017fe4ff */
[----:B------:R-:W3:Y:S01]  /*0750*/  LDC.64 R4, c[0x0][0x380] ;  /* 0x0000e000ff047b82 */ /* 0x000ee20000000a00 */
[----:B0-----:R-:W-:-:S04]  /*0760*/  @P1 IMAD.WIDE.U32 R10, R13, 0x4, R10 ;  /* 0x000000040d0a1825 */ /* 0x001fc800078e000a */
[C---:B------:R-:W-:Y:S01]  /*0770*/  @P1 IMAD R13, R21.reuse, R17, R0 ;  /* 0x00000011150d1224 */ /* 0x040fe200078e0200 */
[----:B------:R-:W-:Y:S01]  /*0780*/  @P1 IADD3 R21, PT, PT, R21, 0x2, RZ ;  /* 0x0000000215151810 */ /* 0x000fe20007ffe0ff */
[----:B------:R-:W4:Y:S01]  /*0790*/  @P1 LDG.E R11, desc[UR4][R10.64] ;  /* 0x000000040a0b1981 */ /* 0x000f22000c1e1900 */
[----:B------:R-:W0:Y:S01]  /*07a0*/  LDC.64 R6, c[0x0][0x388] ;  /* 0x0000e200ff067b82 */ /* 0x000e220000000a00 */
[----:B-1----:R-:W-:Y:S01]  /*07b0*/  @P1 IMAD.WIDE R8, R13, 0x4, R8 ;  /* 0x000000040d081825 */ /* 0x002fe200078e0208 */
[----:B------:R-:W-:Y:S02]  /*07c0*/  @!P0 IADD3 R15, PT, PT, R20, R21, RZ ;  /* 0x00000015140f8210 */ /* 0x000fe40007ffe0ff */
[----:B--2---:R-:W-:Y:S01]  /*07d0*/  @P1 LEA R2, P2, R12, R2, 0x2 ;  /* 0x000000020c021211 */ /* 0x004fe200078410ff */
[----:B------:R-:W-:-:S03]  /*07e0*/  @!P0 IMAD R21, R21, R17, R0 ;  /* 0x0000001115158224 */ /* 0x000fc600078e0200 */
[----:B------:R-:W-:Y:S01]  /*07f0*/  @P1 LEA.HI.X R3, R12, R3, R14, 0x2, P2 ;  /* 0x000000030c031211 */ /* 0x000fe200010f140e */
[----:B------:R-:W-:Y:S01]  /*0800*/  @P1 IMAD.WIDE R12, R17, 0x4, R8 ;  /* 0x00000004110c1825 */ /* 0x000fe200078e0208 */
[----:B------:R-:W4:Y:S03]  /*0810*/  @P1 LDG.E R14, desc[UR4][R8.64] ;  /* 0x00000004080e1981 */ /* 0x000f26000c1e1900 */
[----:B---3--:R-:W-:Y:S01]  /*0820*/  @!P0 IMAD.WIDE.U32 R4, R15, 0x4, R4 ;  /* 0x000000040f048825 */ /* 0x008fe200078e0004 */
[----:B------:R-:W2:Y:S04]  /*0830*/  @P1 LDG.E R2, desc[UR4][R2.64+0x4] ;  /* 0x0000040402021981 */ /* 0x000ea8000c1e1900 */
[----:B------:R-:W2:Y:S01]  /*0840*/  @P1 LDG.E R12, desc[UR4][R12.64] ;  /* 0x000000040c0c1981 */ /* 0x000ea2000c1e1900 */
[----:B0-----:R-:W-:-:S03]  /*0850*/  @!P0 IMAD.WIDE R6, R21, 0x4, R6 ;  /* 0x0000000415068825 */ /* 0x001fc600078e0206 */
[----:B------:R-:W3:Y:S04]  /*0860*/  @!P0 LDG.E R5, desc[UR4][R4.64] ;  /* 0x0000000404058981 */ /* 0x000ee8000c1e1900 */
[----:B------:R-:W3:Y:S01]  /*0870*/  @!P0 LDG.E R6, desc[UR4][R6.64] ;  /* 0x0000000406068981 */ /* 0x000ee2000c1e1900 */
[----:B----4-:R-:W-:-:S04]  /*0880*/  @P1 FFMA R11, R11, R14, R24 ;  /* 0x0000000e0b0b1223 */ /* 0x010fc80000000018 */
[----:B--2---:R-:W-:-:S04]  /*0890*/  @P1 FFMA R24, R2, R12, R11 ;  /* 0x0000000c02181223 */ /* 0x004fc8000000000b */
[----:B---3--:R-:W-:-:S07]  /*08a0*/  @!P0 FFMA R24, R5, R6, R24 ;  /* 0x0000000605188223 */ /* 0x008fce0000000018 */
.L_x_0:
[----:B------:R-:W0:Y:S01]  /*08b0*/  LDC.64 R2, c[0x0][0x390] ;  /* 0x0000e400ff027b82 */ /* 0x000e220000000a00 */
[----:B------:R-:W-:-:S04]  /*08c0*/  IMAD R17, R16, R17, R0 ;  /* 0x0000001110117224 */ /* 0x000fc800078e0200 */
[----:B0-----:R-:W-:-:S05]  /*08d0*/  IMAD.WIDE R2, R17, 0x4, R2 ;  /* 0x0000000411027825 */ /* 0x001fca00078e0202 */
[----:B------:R-:W-:Y:S01]  /*08e0*/  STG.E desc[UR4][R2.64], R24 ;  /* 0x0000001802007986 */ /* 0x000fe2000c101904 */
[----:B------:R-:W-:Y:S05]  /*08f0*/  EXIT ;  /* 0x000000000000794d */ /* 0x000fea0003800000 */
.L_x_4:
[----:B------:R-:W-:-:S00]  /*0900*/  BRA `(.L_x_4) ;  /* 0xfffffffc00fc7947 */ /* 0x000fc0000383ffff */
[----:B------:R-:W-:-:S00]  /*0910*/  NOP ;  /* 0x0000000000007918 */ /* 0x000fc00000000000 */
        /* <DEDUP_REMOVED lines=14> */
.L_x_5:


//--------------------- .nv.shared.reserved.0     --------------------------
	.section	.nv.shared.reserved.0,"aw",@nobits
	.weak		__nv_reservedSMEM_offset_0_alias
	.size		__nv_reservedSMEM_offset_0_alias, 0, 64
	.other		__nv_reservedSMEM_offset_0_alias,@"STO_CUDA_RESERVED_SHARED STV_DEFAULT"
__nv_reservedSMEM_offset_0_alias:
	.zero		0
	.zero		64


//--------------------- .nv.constant0._Z24matrixMultiplication_GPUPfS_S_iii --------------------------
	.section	.nv.constant0._Z24matrixMultiplication_GPUPfS_S_iii,"a",@progbits
	.sectionflags	@""
	.align	4
.nv.constant0._Z24matrixMultiplication_GPUPfS_S_iii:
	.zero		932


//--------------------- SYMBOLS --------------------------

	.type		.nv.reservedSmem.offset0,@object
	.size		.nv.reservedSmem.offset0,0x4
